	.version 1.4
	.target sm_10, map_f64_to_f32
	// compiled with /usr/local/cuda-5.5/open64/lib//be
	// nvopencc 4.1 built on 2013-07-17

	//-----------------------------------------------------------
	// Compiling /tmp/tmpxft_00003bac_00000000-9_vecmultKernel00.cpp3.i (/tmp/ccBI#.CVBzZt)
	//-----------------------------------------------------------

	//-----------------------------------------------------------
	// Options:
	//-----------------------------------------------------------
	//  Target:ptx, ISA:sm_10, Endian:little, Pointer Size:64
	//  -O3	(Optimization level)
	//  -g0	(Debug level)
	//  -m2	(Report advisories)
	//-----------------------------------------------------------

	.file	1	"<command-line>"
	.file	2	"/tmp/tmpxft_00003bac_00000000-8_vecmultKernel00.cudafe2.gpu"
	.file	3	"/usr/local/gcc-4.6.3/bin/../lib/gcc/x86_64-unknown-linux-gnu/4.6.3/include/stddef.h"
	.file	4	"/usr/local/cuda-5.5/bin/..//include/crt/device_runtime.h"
	.file	5	"/usr/local/cuda-5.5/bin/..//include/host_defines.h"
	.file	6	"/usr/local/cuda-5.5/bin/..//include/builtin_types.h"
	.file	7	"/usr/local/cuda-5.5/bin/..//include/device_types.h"
	.file	8	"/usr/local/cuda-5.5/bin/..//include/driver_types.h"
	.file	9	"/usr/local/cuda-5.5/bin/..//include/surface_types.h"
	.file	10	"/usr/local/cuda-5.5/bin/..//include/texture_types.h"
	.file	11	"/usr/local/cuda-5.5/bin/..//include/vector_types.h"
	.file	12	"/usr/local/cuda-5.5/bin/..//include/device_launch_parameters.h"
	.file	13	"/usr/local/cuda-5.5/bin/..//include/crt/storage_class.h"
	.file	14	"vecmultKernel00.cu"
	.file	15	"/usr/local/cuda-5.5/bin/..//include/common_functions.h"
	.file	16	"/usr/local/cuda-5.5/bin/..//include/math_functions.h"
	.file	17	"/usr/local/cuda-5.5/bin/..//include/math_constants.h"
	.file	18	"/usr/local/cuda-5.5/bin/..//include/device_functions.h"
	.file	19	"/usr/local/cuda-5.5/bin/..//include/sm_11_atomic_functions.h"
	.file	20	"/usr/local/cuda-5.5/bin/..//include/sm_12_atomic_functions.h"
	.file	21	"/usr/local/cuda-5.5/bin/..//include/sm_13_double_functions.h"
	.file	22	"/usr/local/cuda-5.5/bin/..//include/sm_20_atomic_functions.h"
	.file	23	"/usr/local/cuda-5.5/bin/..//include/sm_32_atomic_functions.h"
	.file	24	"/usr/local/cuda-5.5/bin/..//include/sm_35_atomic_functions.h"
	.file	25	"/usr/local/cuda-5.5/bin/..//include/sm_20_intrinsics.h"
	.file	26	"/usr/local/cuda-5.5/bin/..//include/sm_30_intrinsics.h"
	.file	27	"/usr/local/cuda-5.5/bin/..//include/sm_32_intrinsics.h"
	.file	28	"/usr/local/cuda-5.5/bin/..//include/sm_35_intrinsics.h"
	.file	29	"/usr/local/cuda-5.5/bin/..//include/surface_functions.h"
	.file	30	"/usr/local/cuda-5.5/bin/..//include/texture_fetch_functions.h"
	.file	31	"/usr/local/cuda-5.5/bin/..//include/texture_indirect_functions.h"
	.file	32	"/usr/local/cuda-5.5/bin/..//include/surface_indirect_functions.h"
	.file	33	"/usr/local/cuda-5.5/bin/..//include/math_functions_dbl_ptx1.h"


	.entry _Z15MultiplyVectorsPKfS0_Pfii (
		.param .u64 __cudaparm__Z15MultiplyVectorsPKfS0_Pfii_A,
		.param .u64 __cudaparm__Z15MultiplyVectorsPKfS0_Pfii_B,
		.param .u64 __cudaparm__Z15MultiplyVectorsPKfS0_Pfii_C,
		.param .s32 __cudaparm__Z15MultiplyVectorsPKfS0_Pfii_x,
		.param .s32 __cudaparm__Z15MultiplyVectorsPKfS0_Pfii_k)
	{
	.reg .u16 %rh<4>;
	.reg .u32 %r<47>;
	.reg .u64 %rd<41>;
	.reg .f32 %f<122>;
	.reg .pred %p<3>;
	.loc	14	9	0
$LDWbegin__Z15MultiplyVectorsPKfS0_Pfii:
	.loc	14	22	0
	mov.u16 	%rh1, %tid.x;
	mov.u16 	%rh2, %ntid.y;
	mul.wide.u16 	%r1, %rh1, %rh2;
	cvt.u32.u16 	%r2, %tid.y;
	add.u32 	%r3, %r2, %r1;
	ld.param.s32 	%r4, [__cudaparm__Z15MultiplyVectorsPKfS0_Pfii_x];
	mul.lo.u32 	%r5, %r4, %r3;
	ld.param.u64 	%rd1, [__cudaparm__Z15MultiplyVectorsPKfS0_Pfii_A];
	cvt.s64.s32 	%rd2, %r5;
	mul.wide.s32 	%rd3, %r5, 4;
	add.u64 	%rd4, %rd1, %rd3;
	ld.global.f32 	%f1, [%rd4+0];
	.loc	14	23	0
	ld.global.f32 	%f2, [%rd4+4];
	.loc	14	24	0
	ld.global.f32 	%f3, [%rd4+8];
	.loc	14	25	0
	ld.global.f32 	%f4, [%rd4+12];
	.loc	14	26	0
	ld.global.f32 	%f5, [%rd4+16];
	.loc	14	27	0
	ld.global.f32 	%f6, [%rd4+20];
	.loc	14	28	0
	ld.global.f32 	%f7, [%rd4+24];
	.loc	14	29	0
	ld.global.f32 	%f8, [%rd4+28];
	.loc	14	30	0
	ld.global.f32 	%f9, [%rd4+32];
	.loc	14	31	0
	ld.global.f32 	%f10, [%rd4+36];
	.loc	14	34	0
	cvt.u32.u16 	%r6, %nctaid.y;
	cvt.u32.u16 	%r7, %ctaid.x;
	mul.lo.u32 	%r8, %r7, %r6;
	cvt.u32.u16 	%r9, %ctaid.y;
	add.u32 	%r10, %r9, %r8;
	mul.lo.u32 	%r11, %r4, %r10;
	ld.param.u64 	%rd5, [__cudaparm__Z15MultiplyVectorsPKfS0_Pfii_B];
	cvt.s64.s32 	%rd6, %r11;
	mul.wide.s32 	%rd7, %r11, 4;
	add.u64 	%rd8, %rd5, %rd7;
	ld.global.f32 	%f11, [%rd8+0];
	.loc	14	35	0
	ld.global.f32 	%f12, [%rd8+4];
	.loc	14	36	0
	ld.global.f32 	%f13, [%rd8+8];
	.loc	14	37	0
	ld.global.f32 	%f14, [%rd8+12];
	.loc	14	38	0
	ld.global.f32 	%f15, [%rd8+16];
	.loc	14	39	0
	ld.global.f32 	%f16, [%rd8+20];
	.loc	14	40	0
	ld.global.f32 	%f17, [%rd8+24];
	.loc	14	41	0
	ld.global.f32 	%f18, [%rd8+28];
	.loc	14	42	0
	ld.global.f32 	%f19, [%rd8+32];
	.loc	14	43	0
	ld.global.f32 	%f20, [%rd8+36];
	mov.s32 	%r12, 0;
	mov.f32 	%f21, 0f00000000;    	// 0
	mov.f32 	%f22, 0f00000000;    	// 0
	mov.f32 	%f23, 0f00000000;    	// 0
	mov.f32 	%f24, 0f00000000;    	// 0
	mov.f32 	%f25, 0f00000000;    	// 0
	mov.f32 	%f26, 0f00000000;    	// 0
	mov.f32 	%f27, 0f00000000;    	// 0
	mov.f32 	%f28, 0f00000000;    	// 0
	mov.f32 	%f29, 0f00000000;    	// 0
	mov.f32 	%f30, 0f00000000;    	// 0
	mov.f32 	%f31, 0f00000000;    	// 0
	mov.f32 	%f32, 0f00000000;    	// 0
	mov.f32 	%f33, 0f00000000;    	// 0
	mov.f32 	%f34, 0f00000000;    	// 0
	mov.f32 	%f35, 0f00000000;    	// 0
	mov.f32 	%f36, 0f00000000;    	// 0
	mov.f32 	%f37, 0f00000000;    	// 0
	mov.f32 	%f38, 0f00000000;    	// 0
	mov.f32 	%f39, 0f00000000;    	// 0
	mov.f32 	%f40, 0f00000000;    	// 0
	mov.f32 	%f41, 0f00000000;    	// 0
	mov.f32 	%f42, 0f00000000;    	// 0
	mov.f32 	%f43, 0f00000000;    	// 0
	mov.f32 	%f44, 0f00000000;    	// 0
	mov.f32 	%f45, 0f00000000;    	// 0
	mov.f32 	%f46, 0f00000000;    	// 0
	mov.f32 	%f47, 0f00000000;    	// 0
	mov.f32 	%f48, 0f00000000;    	// 0
	mov.f32 	%f49, 0f00000000;    	// 0
	mov.f32 	%f50, 0f00000000;    	// 0
	mov.f32 	%f51, 0f00000000;    	// 0
	mov.f32 	%f52, 0f00000000;    	// 0
	mov.f32 	%f53, 0f00000000;    	// 0
	mov.f32 	%f54, 0f00000000;    	// 0
	mov.f32 	%f55, 0f00000000;    	// 0
	mov.f32 	%f56, 0f00000000;    	// 0
	mov.f32 	%f57, 0f00000000;    	// 0
	mov.f32 	%f58, 0f00000000;    	// 0
	mov.f32 	%f59, 0f00000000;    	// 0
	mov.f32 	%f60, 0f00000000;    	// 0
	mov.f32 	%f61, 0f00000000;    	// 0
	mov.f32 	%f62, 0f00000000;    	// 0
	mov.f32 	%f63, 0f00000000;    	// 0
	mov.f32 	%f64, 0f00000000;    	// 0
	mov.f32 	%f65, 0f00000000;    	// 0
	mov.f32 	%f66, 0f00000000;    	// 0
	mov.f32 	%f67, 0f00000000;    	// 0
	mov.f32 	%f68, 0f00000000;    	// 0
	mov.f32 	%f69, 0f00000000;    	// 0
	mov.f32 	%f70, 0f00000000;    	// 0
	mov.f32 	%f71, 0f00000000;    	// 0
	mov.f32 	%f72, 0f00000000;    	// 0
	mov.f32 	%f73, 0f00000000;    	// 0
	mov.f32 	%f74, 0f00000000;    	// 0
	mov.f32 	%f75, 0f00000000;    	// 0
	mov.f32 	%f76, 0f00000000;    	// 0
	mov.f32 	%f77, 0f00000000;    	// 0
	mov.f32 	%f78, 0f00000000;    	// 0
	mov.f32 	%f79, 0f00000000;    	// 0
	mov.f32 	%f80, 0f00000000;    	// 0
	mov.f32 	%f81, 0f00000000;    	// 0
	mov.f32 	%f82, 0f00000000;    	// 0
	mov.f32 	%f83, 0f00000000;    	// 0
	mov.f32 	%f84, 0f00000000;    	// 0
	mov.f32 	%f85, 0f00000000;    	// 0
	mov.f32 	%f86, 0f00000000;    	// 0
	mov.f32 	%f87, 0f00000000;    	// 0
	mov.f32 	%f88, 0f00000000;    	// 0
	mov.f32 	%f89, 0f00000000;    	// 0
	mov.f32 	%f90, 0f00000000;    	// 0
	mov.f32 	%f91, 0f00000000;    	// 0
	mov.f32 	%f92, 0f00000000;    	// 0
	mov.f32 	%f93, 0f00000000;    	// 0
	mov.f32 	%f94, 0f00000000;    	// 0
	mov.f32 	%f95, 0f00000000;    	// 0
	mov.f32 	%f96, 0f00000000;    	// 0
	mov.f32 	%f97, 0f00000000;    	// 0
	mov.f32 	%f98, 0f00000000;    	// 0
	mov.f32 	%f99, 0f00000000;    	// 0
	mov.f32 	%f100, 0f00000000;   	// 0
	mov.f32 	%f101, 0f00000000;   	// 0
	mov.f32 	%f102, 0f00000000;   	// 0
	mov.f32 	%f103, 0f00000000;   	// 0
	mov.f32 	%f104, 0f00000000;   	// 0
	mov.f32 	%f105, 0f00000000;   	// 0
	mov.f32 	%f106, 0f00000000;   	// 0
	mov.f32 	%f107, 0f00000000;   	// 0
	mov.f32 	%f108, 0f00000000;   	// 0
	mov.f32 	%f109, 0f00000000;   	// 0
	mov.f32 	%f110, 0f00000000;   	// 0
	mov.f32 	%f111, 0f00000000;   	// 0
	mov.f32 	%f112, 0f00000000;   	// 0
	mov.f32 	%f113, 0f00000000;   	// 0
	mov.f32 	%f114, 0f00000000;   	// 0
	mov.f32 	%f115, 0f00000000;   	// 0
	mov.f32 	%f116, 0f00000000;   	// 0
	mov.f32 	%f117, 0f00000000;   	// 0
	mov.f32 	%f118, 0f00000000;   	// 0
	mov.f32 	%f119, 0f00000000;   	// 0
	mov.f32 	%f120, 0f00000000;   	// 0
$Lt_0_1794:
 //<loop> Loop body line 43, nesting depth: 1, iterations: 1000000
	.loc	14	149	0
	mad.f32 	%f120, %f1, %f11, %f120;
	.loc	14	150	0
	mad.f32 	%f119, %f1, %f12, %f119;
	.loc	14	151	0
	mad.f32 	%f118, %f1, %f13, %f118;
	.loc	14	152	0
	mad.f32 	%f117, %f1, %f14, %f117;
	.loc	14	153	0
	mad.f32 	%f116, %f1, %f15, %f116;
	.loc	14	154	0
	mad.f32 	%f115, %f1, %f16, %f115;
	.loc	14	155	0
	mad.f32 	%f114, %f1, %f17, %f114;
	.loc	14	156	0
	mad.f32 	%f113, %f1, %f18, %f113;
	.loc	14	157	0
	mad.f32 	%f112, %f1, %f19, %f112;
	.loc	14	158	0
	mad.f32 	%f111, %f1, %f20, %f111;
	.loc	14	159	0
	mad.f32 	%f110, %f2, %f11, %f110;
	.loc	14	160	0
	mad.f32 	%f109, %f2, %f12, %f109;
	.loc	14	161	0
	mad.f32 	%f108, %f2, %f13, %f108;
	.loc	14	162	0
	mad.f32 	%f107, %f2, %f14, %f107;
	.loc	14	163	0
	mad.f32 	%f106, %f2, %f15, %f106;
	.loc	14	164	0
	mad.f32 	%f105, %f2, %f16, %f105;
	.loc	14	165	0
	mad.f32 	%f104, %f2, %f17, %f104;
	.loc	14	166	0
	mad.f32 	%f103, %f2, %f18, %f103;
	.loc	14	167	0
	mad.f32 	%f102, %f2, %f19, %f102;
	.loc	14	168	0
	mad.f32 	%f101, %f2, %f20, %f101;
	.loc	14	169	0
	mad.f32 	%f100, %f3, %f11, %f100;
	.loc	14	170	0
	mad.f32 	%f99, %f3, %f12, %f99;
	.loc	14	171	0
	mad.f32 	%f98, %f3, %f13, %f98;
	.loc	14	172	0
	mad.f32 	%f97, %f3, %f14, %f97;
	.loc	14	173	0
	mad.f32 	%f96, %f3, %f15, %f96;
	.loc	14	174	0
	mad.f32 	%f95, %f3, %f16, %f95;
	.loc	14	175	0
	mad.f32 	%f94, %f3, %f17, %f94;
	.loc	14	176	0
	mad.f32 	%f93, %f3, %f18, %f93;
	.loc	14	177	0
	mad.f32 	%f92, %f3, %f19, %f92;
	.loc	14	178	0
	mad.f32 	%f91, %f3, %f20, %f91;
	.loc	14	179	0
	mad.f32 	%f90, %f4, %f11, %f90;
	.loc	14	180	0
	mad.f32 	%f89, %f4, %f12, %f89;
	.loc	14	181	0
	mad.f32 	%f88, %f4, %f13, %f88;
	.loc	14	182	0
	mad.f32 	%f87, %f4, %f14, %f87;
	.loc	14	183	0
	mad.f32 	%f86, %f4, %f15, %f86;
	.loc	14	184	0
	mad.f32 	%f85, %f4, %f16, %f85;
	.loc	14	185	0
	mad.f32 	%f84, %f4, %f17, %f84;
	.loc	14	186	0
	mad.f32 	%f83, %f4, %f18, %f83;
	.loc	14	187	0
	mad.f32 	%f82, %f4, %f19, %f82;
	.loc	14	188	0
	mad.f32 	%f81, %f4, %f20, %f81;
	.loc	14	189	0
	mad.f32 	%f80, %f5, %f11, %f80;
	.loc	14	190	0
	mad.f32 	%f79, %f5, %f12, %f79;
	.loc	14	191	0
	mad.f32 	%f78, %f5, %f13, %f78;
	.loc	14	192	0
	mad.f32 	%f77, %f5, %f14, %f77;
	.loc	14	193	0
	mad.f32 	%f76, %f5, %f15, %f76;
	.loc	14	194	0
	mad.f32 	%f75, %f5, %f16, %f75;
	.loc	14	195	0
	mad.f32 	%f74, %f5, %f17, %f74;
	.loc	14	196	0
	mad.f32 	%f73, %f5, %f18, %f73;
	.loc	14	197	0
	mad.f32 	%f72, %f5, %f19, %f72;
	.loc	14	198	0
	mad.f32 	%f71, %f5, %f20, %f71;
	.loc	14	199	0
	mad.f32 	%f70, %f6, %f11, %f70;
	.loc	14	200	0
	mad.f32 	%f69, %f6, %f12, %f69;
	.loc	14	201	0
	mad.f32 	%f68, %f6, %f13, %f68;
	.loc	14	202	0
	mad.f32 	%f67, %f6, %f14, %f67;
	.loc	14	203	0
	mad.f32 	%f66, %f6, %f15, %f66;
	.loc	14	204	0
	mad.f32 	%f65, %f6, %f16, %f65;
	.loc	14	205	0
	mad.f32 	%f64, %f6, %f17, %f64;
	.loc	14	206	0
	mad.f32 	%f63, %f6, %f18, %f63;
	.loc	14	207	0
	mad.f32 	%f62, %f6, %f19, %f62;
	.loc	14	208	0
	mad.f32 	%f61, %f6, %f20, %f61;
	.loc	14	209	0
	mad.f32 	%f60, %f7, %f11, %f60;
	.loc	14	210	0
	mad.f32 	%f59, %f7, %f12, %f59;
	.loc	14	211	0
	mad.f32 	%f58, %f7, %f13, %f58;
	.loc	14	212	0
	mad.f32 	%f57, %f7, %f14, %f57;
	.loc	14	213	0
	mad.f32 	%f56, %f7, %f15, %f56;
	.loc	14	214	0
	mad.f32 	%f55, %f7, %f16, %f55;
	.loc	14	215	0
	mad.f32 	%f54, %f7, %f17, %f54;
	.loc	14	216	0
	mad.f32 	%f53, %f7, %f18, %f53;
	.loc	14	217	0
	mad.f32 	%f52, %f7, %f19, %f52;
	.loc	14	218	0
	mad.f32 	%f51, %f7, %f20, %f51;
	.loc	14	219	0
	mad.f32 	%f50, %f8, %f11, %f50;
	.loc	14	220	0
	mad.f32 	%f49, %f8, %f12, %f49;
	.loc	14	221	0
	mad.f32 	%f48, %f8, %f13, %f48;
	.loc	14	222	0
	mad.f32 	%f47, %f8, %f14, %f47;
	.loc	14	223	0
	mad.f32 	%f46, %f8, %f15, %f46;
	.loc	14	224	0
	mad.f32 	%f45, %f8, %f16, %f45;
	.loc	14	225	0
	mad.f32 	%f44, %f8, %f17, %f44;
	.loc	14	226	0
	mad.f32 	%f43, %f8, %f18, %f43;
	.loc	14	227	0
	mad.f32 	%f42, %f8, %f19, %f42;
	.loc	14	228	0
	mad.f32 	%f41, %f8, %f20, %f41;
	.loc	14	229	0
	mad.f32 	%f40, %f9, %f11, %f40;
	.loc	14	230	0
	mad.f32 	%f39, %f9, %f12, %f39;
	.loc	14	231	0
	mad.f32 	%f38, %f9, %f13, %f38;
	.loc	14	232	0
	mad.f32 	%f37, %f9, %f14, %f37;
	.loc	14	233	0
	mad.f32 	%f36, %f9, %f15, %f36;
	.loc	14	234	0
	mad.f32 	%f35, %f9, %f16, %f35;
	.loc	14	235	0
	mad.f32 	%f34, %f9, %f17, %f34;
	.loc	14	236	0
	mad.f32 	%f33, %f9, %f18, %f33;
	.loc	14	237	0
	mad.f32 	%f32, %f9, %f19, %f32;
	.loc	14	238	0
	mad.f32 	%f31, %f9, %f20, %f31;
	.loc	14	239	0
	mad.f32 	%f30, %f10, %f11, %f30;
	.loc	14	240	0
	mad.f32 	%f29, %f10, %f12, %f29;
	.loc	14	241	0
	mad.f32 	%f28, %f10, %f13, %f28;
	.loc	14	242	0
	mad.f32 	%f27, %f10, %f14, %f27;
	.loc	14	243	0
	mad.f32 	%f26, %f10, %f15, %f26;
	.loc	14	244	0
	mad.f32 	%f25, %f10, %f16, %f25;
	.loc	14	245	0
	mad.f32 	%f24, %f10, %f17, %f24;
	.loc	14	246	0
	mad.f32 	%f23, %f10, %f18, %f23;
	.loc	14	247	0
	mad.f32 	%f22, %f10, %f19, %f22;
	.loc	14	248	0
	mad.f32 	%f21, %f10, %f20, %f21;
	add.s32 	%r12, %r12, 1;
	mov.u32 	%r13, 1000000;
	setp.ne.s32 	%p1, %r12, %r13;
	@%p1 bra 	$Lt_0_1794;
	.loc	14	280	0
	cvt.u32.u16 	%r14, %nctaid.x;
	.loc	14	22	0
	ld.param.s32 	%r4, [__cudaparm__Z15MultiplyVectorsPKfS0_Pfii_x];
	.loc	14	280	0
	mul.lo.u32 	%r15, %r4, %r14;
	mul.lo.u32 	%r16, %r15, %r6;
	ld.param.u64 	%rd9, [__cudaparm__Z15MultiplyVectorsPKfS0_Pfii_C];
	mul.lo.s32 	%r17, %r16, %r5;
	add.s32 	%r18, %r11, %r17;
	cvt.s64.s32 	%rd10, %r18;
	mul.wide.s32 	%rd11, %r18, 4;
	add.u64 	%rd12, %rd9, %rd11;
	st.global.f32 	[%rd12+0], %f120;
	.loc	14	281	0
	st.global.f32 	[%rd12+4], %f119;
	.loc	14	282	0
	st.global.f32 	[%rd12+8], %f118;
	.loc	14	283	0
	st.global.f32 	[%rd12+12], %f117;
	.loc	14	284	0
	st.global.f32 	[%rd12+16], %f116;
	.loc	14	285	0
	st.global.f32 	[%rd12+20], %f115;
	.loc	14	286	0
	st.global.f32 	[%rd12+24], %f114;
	.loc	14	287	0
	st.global.f32 	[%rd12+28], %f113;
	.loc	14	288	0
	st.global.f32 	[%rd12+32], %f112;
	.loc	14	289	0
	st.global.f32 	[%rd12+36], %f111;
	.loc	14	290	0
	add.s32 	%r19, %r5, 1;
	mul.lo.s32 	%r20, %r19, %r16;
	add.s32 	%r21, %r11, %r20;
	cvt.s64.s32 	%rd13, %r21;
	mul.wide.s32 	%rd14, %r21, 4;
	add.u64 	%rd15, %rd9, %rd14;
	st.global.f32 	[%rd15+0], %f110;
	.loc	14	291	0
	st.global.f32 	[%rd15+4], %f109;
	.loc	14	292	0
	st.global.f32 	[%rd15+8], %f108;
	.loc	14	293	0
	st.global.f32 	[%rd15+12], %f107;
	.loc	14	294	0
	st.global.f32 	[%rd15+16], %f106;
	.loc	14	295	0
	st.global.f32 	[%rd15+20], %f105;
	.loc	14	296	0
	st.global.f32 	[%rd15+24], %f104;
	.loc	14	297	0
	st.global.f32 	[%rd15+28], %f103;
	.loc	14	298	0
	st.global.f32 	[%rd15+32], %f102;
	.loc	14	299	0
	st.global.f32 	[%rd15+36], %f101;
	.loc	14	300	0
	add.s32 	%r22, %r5, 2;
	mul.lo.s32 	%r23, %r22, %r16;
	add.s32 	%r24, %r11, %r23;
	cvt.s64.s32 	%rd16, %r24;
	mul.wide.s32 	%rd17, %r24, 4;
	add.u64 	%rd18, %rd9, %rd17;
	st.global.f32 	[%rd18+0], %f100;
	.loc	14	301	0
	st.global.f32 	[%rd18+4], %f99;
	.loc	14	302	0
	st.global.f32 	[%rd18+8], %f98;
	.loc	14	303	0
	st.global.f32 	[%rd18+12], %f97;
	.loc	14	304	0
	st.global.f32 	[%rd18+16], %f96;
	.loc	14	305	0
	st.global.f32 	[%rd18+20], %f95;
	.loc	14	306	0
	st.global.f32 	[%rd18+24], %f94;
	.loc	14	307	0
	st.global.f32 	[%rd18+28], %f93;
	.loc	14	308	0
	st.global.f32 	[%rd18+32], %f92;
	.loc	14	309	0
	st.global.f32 	[%rd18+36], %f91;
	.loc	14	310	0
	add.s32 	%r25, %r5, 3;
	mul.lo.s32 	%r26, %r25, %r16;
	add.s32 	%r27, %r11, %r26;
	cvt.s64.s32 	%rd19, %r27;
	mul.wide.s32 	%rd20, %r27, 4;
	add.u64 	%rd21, %rd9, %rd20;
	st.global.f32 	[%rd21+0], %f90;
	.loc	14	311	0
	st.global.f32 	[%rd21+4], %f89;
	.loc	14	312	0
	st.global.f32 	[%rd21+8], %f88;
	.loc	14	313	0
	st.global.f32 	[%rd21+12], %f87;
	.loc	14	314	0
	st.global.f32 	[%rd21+16], %f86;
	.loc	14	315	0
	st.global.f32 	[%rd21+20], %f85;
	.loc	14	316	0
	st.global.f32 	[%rd21+24], %f84;
	.loc	14	317	0
	st.global.f32 	[%rd21+28], %f83;
	.loc	14	318	0
	st.global.f32 	[%rd21+32], %f82;
	.loc	14	319	0
	st.global.f32 	[%rd21+36], %f81;
	.loc	14	320	0
	add.s32 	%r28, %r5, 4;
	mul.lo.s32 	%r29, %r28, %r16;
	add.s32 	%r30, %r11, %r29;
	cvt.s64.s32 	%rd22, %r30;
	mul.wide.s32 	%rd23, %r30, 4;
	add.u64 	%rd24, %rd9, %rd23;
	st.global.f32 	[%rd24+0], %f80;
	.loc	14	321	0
	st.global.f32 	[%rd24+4], %f79;
	.loc	14	322	0
	st.global.f32 	[%rd24+8], %f78;
	.loc	14	323	0
	st.global.f32 	[%rd24+12], %f77;
	.loc	14	324	0
	st.global.f32 	[%rd24+16], %f76;
	.loc	14	325	0
	st.global.f32 	[%rd24+20], %f75;
	.loc	14	326	0
	st.global.f32 	[%rd24+24], %f74;
	.loc	14	327	0
	st.global.f32 	[%rd24+28], %f73;
	.loc	14	328	0
	st.global.f32 	[%rd24+32], %f72;
	.loc	14	329	0
	st.global.f32 	[%rd24+36], %f71;
	.loc	14	330	0
	add.s32 	%r31, %r5, 5;
	mul.lo.s32 	%r32, %r31, %r16;
	add.s32 	%r33, %r11, %r32;
	cvt.s64.s32 	%rd25, %r33;
	mul.wide.s32 	%rd26, %r33, 4;
	add.u64 	%rd27, %rd9, %rd26;
	st.global.f32 	[%rd27+0], %f70;
	.loc	14	331	0
	st.global.f32 	[%rd27+4], %f69;
	.loc	14	332	0
	st.global.f32 	[%rd27+8], %f68;
	.loc	14	333	0
	st.global.f32 	[%rd27+12], %f67;
	.loc	14	334	0
	st.global.f32 	[%rd27+16], %f66;
	.loc	14	335	0
	st.global.f32 	[%rd27+20], %f65;
	.loc	14	336	0
	st.global.f32 	[%rd27+24], %f64;
	.loc	14	337	0
	st.global.f32 	[%rd27+28], %f63;
	.loc	14	338	0
	st.global.f32 	[%rd27+32], %f62;
	.loc	14	339	0
	st.global.f32 	[%rd27+36], %f61;
	.loc	14	340	0
	add.s32 	%r34, %r5, 6;
	mul.lo.s32 	%r35, %r34, %r16;
	add.s32 	%r36, %r11, %r35;
	cvt.s64.s32 	%rd28, %r36;
	mul.wide.s32 	%rd29, %r36, 4;
	add.u64 	%rd30, %rd9, %rd29;
	st.global.f32 	[%rd30+0], %f60;
	.loc	14	341	0
	st.global.f32 	[%rd30+4], %f59;
	.loc	14	342	0
	st.global.f32 	[%rd30+8], %f58;
	.loc	14	343	0
	st.global.f32 	[%rd30+12], %f57;
	.loc	14	344	0
	st.global.f32 	[%rd30+16], %f56;
	.loc	14	345	0
	st.global.f32 	[%rd30+20], %f55;
	.loc	14	346	0
	st.global.f32 	[%rd30+24], %f54;
	.loc	14	347	0
	st.global.f32 	[%rd30+28], %f53;
	.loc	14	348	0
	st.global.f32 	[%rd30+32], %f52;
	.loc	14	349	0
	st.global.f32 	[%rd30+36], %f51;
	.loc	14	350	0
	add.s32 	%r37, %r5, 7;
	mul.lo.s32 	%r38, %r37, %r16;
	add.s32 	%r39, %r11, %r38;
	cvt.s64.s32 	%rd31, %r39;
	mul.wide.s32 	%rd32, %r39, 4;
	add.u64 	%rd33, %rd9, %rd32;
	st.global.f32 	[%rd33+0], %f50;
	.loc	14	351	0
	st.global.f32 	[%rd33+4], %f49;
	.loc	14	352	0
	st.global.f32 	[%rd33+8], %f48;
	.loc	14	353	0
	st.global.f32 	[%rd33+12], %f47;
	.loc	14	354	0
	st.global.f32 	[%rd33+16], %f46;
	.loc	14	355	0
	st.global.f32 	[%rd33+20], %f45;
	.loc	14	356	0
	st.global.f32 	[%rd33+24], %f44;
	.loc	14	357	0
	st.global.f32 	[%rd33+28], %f43;
	.loc	14	358	0
	st.global.f32 	[%rd33+32], %f42;
	.loc	14	359	0
	st.global.f32 	[%rd33+36], %f41;
	.loc	14	360	0
	add.s32 	%r40, %r5, 8;
	mul.lo.s32 	%r41, %r40, %r16;
	add.s32 	%r42, %r11, %r41;
	cvt.s64.s32 	%rd34, %r42;
	mul.wide.s32 	%rd35, %r42, 4;
	add.u64 	%rd36, %rd9, %rd35;
	st.global.f32 	[%rd36+0], %f40;
	.loc	14	361	0
	st.global.f32 	[%rd36+4], %f39;
	.loc	14	362	0
	st.global.f32 	[%rd36+8], %f38;
	.loc	14	363	0
	st.global.f32 	[%rd36+12], %f37;
	.loc	14	364	0
	st.global.f32 	[%rd36+16], %f36;
	.loc	14	365	0
	st.global.f32 	[%rd36+20], %f35;
	.loc	14	366	0
	st.global.f32 	[%rd36+24], %f34;
	.loc	14	367	0
	st.global.f32 	[%rd36+28], %f33;
	.loc	14	368	0
	st.global.f32 	[%rd36+32], %f32;
	.loc	14	369	0
	st.global.f32 	[%rd36+36], %f31;
	.loc	14	370	0
	add.s32 	%r43, %r5, 9;
	mul.lo.s32 	%r44, %r43, %r16;
	add.s32 	%r45, %r11, %r44;
	cvt.s64.s32 	%rd37, %r45;
	mul.wide.s32 	%rd38, %r45, 4;
	add.u64 	%rd39, %rd9, %rd38;
	st.global.f32 	[%rd39+0], %f30;
	.loc	14	371	0
	st.global.f32 	[%rd39+4], %f29;
	.loc	14	372	0
	st.global.f32 	[%rd39+8], %f28;
	.loc	14	373	0
	st.global.f32 	[%rd39+12], %f27;
	.loc	14	374	0
	st.global.f32 	[%rd39+16], %f26;
	.loc	14	375	0
	st.global.f32 	[%rd39+20], %f25;
	.loc	14	376	0
	st.global.f32 	[%rd39+24], %f24;
	.loc	14	377	0
	st.global.f32 	[%rd39+28], %f23;
	.loc	14	378	0
	st.global.f32 	[%rd39+32], %f22;
	.loc	14	379	0
	st.global.f32 	[%rd39+36], %f21;
	.loc	14	382	0
	exit;
$LDWend__Z15MultiplyVectorsPKfS0_Pfii:
	} // _Z15MultiplyVectorsPKfS0_Pfii



// ===== COMPILED SASS (sm_100) =====

	.target	sm_100

	.elftype	@"ET_EXEC"


//--------------------- .note.nv.tkinfo           --------------------------
	.section	.note.nv.tkinfo,"",@"SHT_NOTE"
	.sectionflags	@"SHF_NOTE_NV_TKINFO"
	.tkinfo
        /*0018*/ 	.word	0x00000002
        /*0030*/ 	.string	""
        /*0030*/ 	.string	"ptxas"
        /*0030*/ 	.string	"Cuda compilation tools, release 13.0, V13.0.88"
        /*0030*/ 	.string	"Build cuda_13.0.r13.0/compiler.36424714_0"
        /*0030*/ 	.string	"-arch sm_100 "



//--------------------- .note.nv.cuinfo           --------------------------
	.section	.note.nv.cuinfo,"",@"SHT_NOTE"
	.sectionflags	@"SHF_NOTE_NV_CUINFO"
        /*0018*/ 	.short	0x0002
        /*001a*/ 	.short	0x000a
        /*001c*/ 	.short	0x0082
	.zero		2


//--------------------- .nv.info                  --------------------------
	.section	.nv.info,"",@"SHT_CUDA_INFO"
	.align	4


	//----- nvinfo : EIATTR_REGCOUNT
	.align		4
        /*0000*/ 	.byte	0x04, 0x2f
        /*0002*/ 	.short	(.L_1 - .L_0)
	.align		4
.L_0:
        /*0004*/ 	.word	index@(_Z15MultiplyVectorsPKfS0_Pfii)
        /*0008*/ 	.word	0x00000080


	//----- nvinfo : EIATTR_FRAME_SIZE
	.align		4
.L_1:
        /*000c*/ 	.byte	0x04, 0x11
        /*000e*/ 	.short	(.L_3 - .L_2)
	.align		4
.L_2:
        /*0010*/ 	.word	index@(_Z15MultiplyVectorsPKfS0_Pfii)
        /*0014*/ 	.word	0x00000000


	//----- nvinfo : EIATTR_MIN_STACK_SIZE
	.align		4
.L_3:
        /*0018*/ 	.byte	0x04, 0x12
        /*001a*/ 	.short	(.L_5 - .L_4)
	.align		4
.L_4:
        /*001c*/ 	.word	index@(_Z15MultiplyVectorsPKfS0_Pfii)
        /*0020*/ 	.word	0x00000000
.L_5:


//--------------------- .nv.compat                --------------------------
	.section	.nv.compat,"",@"SHT_CUDA_COMPAT_INFO"
	.align	4
        /*0000*/ 	.byte	0x02, 0x09, 0x00, 0x00, 0x02, 0x02, 0x01, 0x00, 0x02, 0x05, 0x05, 0x00, 0x03, 0x07, 0x01, 0x01
        /*0010*/ 	.byte	0x02, 0x03, 0x00, 0x00, 0x02, 0x06, 0x01, 0x00, 0x04, 0x0b, 0x08, 0x00, 0x09, 0x00, 0x00, 0x00
        /*0020*/ 	.byte	0x00, 0x00, 0x00, 0x00


//--------------------- .nv.info._Z15MultiplyVectorsPKfS0_Pfii --------------------------
	.section	.nv.info._Z15MultiplyVectorsPKfS0_Pfii,"",@"SHT_CUDA_INFO"
	.sectionflags	@""
	.align	4


	//----- nvinfo : EIATTR_CUDA_API_VERSION
	.align		4
        /*0000*/ 	.byte	0x04, 0x37
        /*0002*/ 	.short	(.L_7 - .L_6)
.L_6:
        /*0004*/ 	.word	0x00000082


	//----- nvinfo : EIATTR_KPARAM_INFO
	.align		4
.L_7:
        /*0008*/ 	.byte	0x04, 0x17
        /*000a*/ 	.short	(.L_9 - .L_8)
.L_8:
        /*000c*/ 	.word	0x00000000
        /*0010*/ 	.short	0x0004
        /*0012*/ 	.short	0x001c
        /*0014*/ 	.byte	0x00, 0xf0, 0x11, 0x00


	//----- nvinfo : EIATTR_KPARAM_INFO
	.align		4
.L_9:
        /*0018*/ 	.byte	0x04, 0x17
        /*001a*/ 	.short	(.L_11 - .L_10)
.L_10:
        /*001c*/ 	.word	0x00000000
        /*0020*/ 	.short	0x0003
        /*0022*/ 	.short	0x0018
        /*0024*/ 	.byte	0x00, 0xf0, 0x11, 0x00


	//----- nvinfo : EIATTR_KPARAM_INFO
	.align		4
.L_11:
        /*0028*/ 	.byte	0x04, 0x17
        /*002a*/ 	.short	(.L_13 - .L_12)
.L_12:
        /*002c*/ 	.word	0x00000000
        /*0030*/ 	.short	0x0002
        /*0032*/ 	.short	0x0010
        /*0034*/ 	.byte	0x00, 0xf0, 0x21, 0x00


	//----- nvinfo : EIATTR_KPARAM_INFO
	.align		4
.L_13:
        /*0038*/ 	.byte	0x04, 0x17
        /*003a*/ 	.short	(.L_15 - .L_14)
.L_14:
        /*003c*/ 	.word	0x00000000
        /*0040*/ 	.short	0x0001
        /*0042*/ 	.short	0x0008
        /*0044*/ 	.byte	0x00, 0xf0, 0x21, 0x00


	//----- nvinfo : EIATTR_KPARAM_INFO
	.align		4
.L_15:
        /*0048*/ 	.byte	0x04, 0x17
        /*004a*/ 	.short	(.L_17 - .L_16)
.L_16:
        /*004c*/ 	.word	0x00000000
        /*0050*/ 	.short	0x0000
        /*0052*/ 	.short	0x0000
        /*0054*/ 	.byte	0x00, 0xf0, 0x21, 0x00


	//----- nvinfo : EIATTR_SPARSE_MMA_MASK
	.align		4
.L_17:
        /*0058*/ 	.byte	0x03, 0x50
        /*005a*/ 	.short	0x0000


	//----- nvinfo : EIATTR_MAXREG_COUNT
	.align		4
        /*005c*/ 	.byte	0x03, 0x1b
        /*005e*/ 	.short	0x00ff


	//----- nvinfo : EIATTR_MERCURY_ISA_VERSION
	.align		4
        /*0060*/ 	.byte	0x03, 0x5f
        /*0062*/ 	.short	0x0101


	//----- nvinfo : EIATTR_VRC_CTA_INIT_COUNT
	.align		4
        /*0064*/ 	.byte	0x02, 0x4a
	.zero		1
	.zero		1


	//----- nvinfo : EIATTR_EXIT_INSTR_OFFSETS
	.align		4
        /*0068*/ 	.byte	0x04, 0x1c
        /*006a*/ 	.short	(.L_19 - .L_18)


	//   ....[0]....
.L_18:
        /*006c*/ 	.word	0x00001610


	//----- nvinfo : EIATTR_CBANK_PARAM_SIZE
	.align		4
.L_19:
        /*0070*/ 	.byte	0x03, 0x19
        /*0072*/ 	.short	0x0020


	//----- nvinfo : EIATTR_PARAM_CBANK
	.align		4
        /*0074*/ 	.byte	0x04, 0x0a
        /*0076*/ 	.short	(.L_21 - .L_20)
	.align		4
.L_20:
        /*0078*/ 	.word	index@(.nv.constant0._Z15MultiplyVectorsPKfS0_Pfii)
        /*007c*/ 	.short	0x0380
        /*007e*/ 	.short	0x0020


	//----- nvinfo : EIATTR_SW_WAR
	.align		4
.L_21:
        /*0080*/ 	.byte	0x04, 0x36
        /*0082*/ 	.short	(.L_23 - .L_22)
.L_22:
        /*0084*/ 	.word	0x00000008
.L_23:


//--------------------- .nv.callgraph             --------------------------
	.section	.nv.callgraph,"",@"SHT_CUDA_CALLGRAPH"
	.align	4
	.sectionentsize	8
	.align		4
        /*0000*/ 	.word	0x00000000
	.align		4
        /*0004*/ 	.word	0xffffffff
	.align		4
        /*0008*/ 	.word	0x00000000
	.align		4
        /*000c*/ 	.word	0xfffffffe
	.align		4
        /*0010*/ 	.word	0x00000000
	.align		4
        /*0014*/ 	.word	0xfffffffd
	.align		4
        /*0018*/ 	.word	0x00000000
	.align		4
        /*001c*/ 	.word	0xfffffffc


//--------------------- .text._Z15MultiplyVectorsPKfS0_Pfii --------------------------
	.section	.text._Z15MultiplyVectorsPKfS0_Pfii,"ax",@progbits
	.align	128
.text._Z15MultiplyVectorsPKfS0_Pfii:
        .type           _Z15MultiplyVectorsPKfS0_Pfii,@function
        .size           _Z15MultiplyVectorsPKfS0_Pfii,(.L_x_2 - _Z15MultiplyVectorsPKfS0_Pfii)
        .other          _Z15MultiplyVectorsPKfS0_Pfii,@"STO_CUDA_ENTRY STV_DEFAULT"
_Z15MultiplyVectorsPKfS0_Pfii:
[----:B------:R-:W-:Y:S08]  /*0000*/  LDC R1, c[0x0][0x37c] ;  /* 0x0000df00ff017b82 */ /* 0x000ff00000000800 */
[----:B------:R-:W0:Y:S01]  /*0010*/  S2UR UR4, SR_CTAID.X ;  /* 0x00000000000479c3 */ /* 0x000e220000002500 */
[----:B------:R-:W1:Y:S01]  /*0020*/  LDCU UR8, c[0x0][0x364] ;  /* 0x00006c80ff0877ac */ /* 0x000e620008000800 */
[----:B------:R-:W2:Y:S06]  /*0030*/  LDCU UR6, c[0x0][0x374] ;  /* 0x00006e80ff0677ac */ /* 0x000eac0008000800 */
[----:B------:R-:W3:Y:S01]  /*0040*/  S2UR UR5, SR_CTAID.Y ;  /* 0x00000000000579c3 */ /* 0x000ee20000002600 */
[----:B------:R-:W4:Y:S01]  /*0050*/  S2R R0, SR_TID.X ;  /* 0x0000000000007919 */ /* 0x000f220000002100 */
[----:B------:R-:W1:Y:S01]  /*0060*/  LDCU UR20, c[0x0][0x398] ;  /* 0x00007300ff1477ac */ /* 0x000e620008000800 */
[----:B------:R-:W4:Y:S01]  /*0070*/  S2R R3, SR_TID.Y ;  /* 0x0000000000037919 */ /* 0x000f220000002200 */
[----:B------:R-:W1:Y:S01]  /*0080*/  LDCU.128 UR12, c[0x0][0x380] ;  /* 0x00007000ff0c77ac */ /* 0x000e620008000c00 */
[----:B------:R-:W4:Y:S01]  /*0090*/  LDCU.64 UR18, c[0x0][0x358] ;  /* 0x00006b00ff1277ac */ /* 0x000f220008000a00 */
[----:B--2---:R-:W-:-:S02]  /*00a0*/  ULOP3.LUT UR6, UR6, 0xffff, URZ, 0xc0, !UPT ;  /* 0x0000ffff06067892 */ /* 0x004fc4000f8ec0ff */
[----:B0-----:R-:W-:Y:S02]  /*00b0*/  ULOP3.LUT UR4, UR4, 0xffff, URZ, 0xc0, !UPT ;  /* 0x0000ffff04047892 */ /* 0x001fe4000f8ec0ff */
[----:B---3--:R-:W-:-:S04]  /*00c0*/  ULOP3.LUT UR5, UR5, 0xffff, URZ, 0xc0, !UPT ;  /* 0x0000ffff05057892 */ /* 0x008fc8000f8ec0ff */
[----:B------:R-:W-:-:S04]  /*00d0*/  UIMAD UR7, UR6, UR4, UR5 ;  /* 0x00000004060772a4 */ /* 0x000fc8000f8e0205 */
[----:B-1----:R-:W-:-:S04]  /*00e0*/  UIMAD UR9, UR7, UR20, URZ ;  /* 0x00000014070972a4 */ /* 0x002fc8000f8e02ff */
[----:B------:R-:W-:Y:S01]  /*00f0*/  UIMAD.WIDE UR4, UR9, 0x4, UR14 ;  /* 0x00000004090478a5 */ /* 0x000fe2000f8e020e */
[----:B----4-:R-:W-:Y:S02]  /*0100*/  LOP3.LUT R0, R0, 0xffff, RZ, 0xc0, !PT ;  /* 0x0000ffff00007812 */ /* 0x010fe400078ec0ff */
[----:B------:R-:W-:-:S03]  /*0110*/  LOP3.LUT R3, R3, 0xffff, RZ, 0xc0, !PT ;  /* 0x0000ffff03037812 */ /* 0x000fc600078ec0ff */
[----:B------:R-:W-:Y:S01]  /*0120*/  MOV R6, UR4 ;  /* 0x0000000400067c02 */ /* 0x000fe20008000f00 */
[----:B------:R-:W-:Y:S01]  /*0130*/  ULOP3.LUT UR4, UR8, 0xffff, URZ, 0xc0, !UPT ;  /* 0x0000ffff08047892 */ /* 0x000fe2000f8ec0ff */
[----:B------:R-:W-:Y:S02]  /*0140*/  MOV R7, UR5 ;  /* 0x0000000500077c02 */ /* 0x000fe40008000f00 */
[----:B------:R-:W-:-:S03]  /*0150*/  MOV R4, UR12 ;  /* 0x0000000c00047c02 */ /* 0x000fc60008000f00 */
[----:B------:R-:W2:Y:S01]  /*0160*/  LDG.E R16, desc[UR18][R6.64+0x4] ;  /* 0x0000041206107981 */ /* 0x000ea2000c1e1900 */
[----:B------:R-:W-:-:S03]  /*0170*/  IMAD R3, R0, UR4, R3 ;  /* 0x0000000400037c24 */ /* 0x000fc6000f8e0203 */
[----:B------:R-:W3:Y:S01]  /*0180*/  LDG.E R17, desc[UR18][R6.64+0x8] ;  /* 0x0000081206117981 */ /* 0x000ee2000c1e1900 */
[----:B------:R-:W-:-:S03]  /*0190*/  MOV R5, UR13 ;  /* 0x0000000d00057c02 */ /* 0x000fc60008000f00 */
[----:B------:R-:W4:Y:S04]  /*01a0*/  LDG.E R18, desc[UR18][R6.64+0xc] ;  /* 0x00000c1206127981 */ /* 0x000f28000c1e1900 */
[----:B------:R-:W4:Y:S04]  /*01b0*/  LDG.E R19, desc[UR18][R6.64+0x10] ;  /* 0x0000101206137981 */ /* 0x000f28000c1e1900 */
[----:B------:R-:W4:Y:S04]  /*01c0*/  LDG.E R20, desc[UR18][R6.64+0x14] ;  /* 0x0000141206147981 */ /* 0x000f28000c1e1900 */
[----:B------:R-:W4:Y:S01]  /*01d0*/  LDG.E R21, desc[UR18][R6.64+0x18] ;  /* 0x0000181206157981 */ /* 0x000f22000c1e1900 */
[----:B------:R-:W-:-:S03]  /*01e0*/  IMAD R2, R3, UR20, RZ ;  /* 0x0000001403027c24 */ /* 0x000fc6000f8e02ff */
[----:B------:R-:W4:Y:S01]  /*01f0*/  LDG.E R25, desc[UR18][R6.64] ;  /* 0x0000001206197981 */ /* 0x000f22000c1e1900 */
[----:B------:R-:W-:-:S03]  /*0200*/  IMAD.WIDE R4, R2, 0x4, R4 ;  /* 0x0000000402047825 */ /* 0x000fc600078e0204 */
[----:B------:R-:W4:Y:S04]  /*0210*/  LDG.E R22, desc[UR18][R6.64+0x1c] ;  /* 0x00001c1206167981 */ /* 0x000f28000c1e1900 */
[----:B------:R-:W4:Y:S04]  /*0220*/  LDG.E R23, desc[UR18][R6.64+0x20] ;  /* 0x0000201206177981 */ /* 0x000f28000c1e1900 */
[----:B------:R-:W4:Y:S04]  /*0230*/  LDG.E R24, desc[UR18][R6.64+0x24] ;  /* 0x0000241206187981 */ /* 0x000f28000c1e1900 */
[----:B------:R0:W5:Y:S04]  /*0240*/  LDG.E R8, desc[UR18][R4.64] ;  /* 0x0000001204087981 */ /* 0x000168000c1e1900 */
        /* <DEDUP_REMOVED lines=8> */
[----:B------:R0:W5:Y:S01]  /*02d0*/  LDG.E R15, desc[UR18][R4.64+0x24] ;  /* 0x00002412040f7981 */ /* 0x000162000c1e1900 */
[----:B------:R-:W-:-:S02]  /*02e0*/  HFMA2 R0, -RZ, RZ, 0, 0 ;  /* 0x00000000ff007431 */ /* 0x000fc400000001ff */
[----:B------:R-:W-:Y:S02]  /*02f0*/  HFMA2 R123, -RZ, RZ, 0, 0 ;  /* 0x00000000ff7b7431 */ /* 0x000fe400000001ff */
[----:B------:R-:W-:Y:S01]  /*0300*/  HFMA2 R119, -RZ, RZ, 0, 0 ;  /* 0x00000000ff777431 */ /* 0x000fe200000001ff */
[----:B------:R-:W-:Y:S02]  /*0310*/  CS2R R112, SRZ ;  /* 0x0000000000707805 */ /* 0x000fe4000001ff00 */
[----:B------:R-:W-:Y:S02]  /*0320*/  CS2R R110, SRZ ;  /* 0x00000000006e7805 */ /* 0x000fe4000001ff00 */
[----:B------:R-:W-:Y:S02]  /*0330*/  CS2R R108, SRZ ;  /* 0x00000000006c7805 */ /* 0x000fe4000001ff00 */
[----:B------:R-:W-:Y:S02]  /*0340*/  CS2R R106, SRZ ;  /* 0x00000000006a7805 */ /* 0x000fe4000001ff00 */
[----:B------:R-:W-:-:S02]  /*0350*/  CS2R R104, SRZ ;  /* 0x0000000000687805 */ /* 0x000fc4000001ff00 */
[----:B------:R-:W-:Y:S02]  /*0360*/  CS2R R102, SRZ ;  /* 0x0000000000667805 */ /* 0x000fe4000001ff00 */
        /* <DEDUP_REMOVED lines=38> */
[----:B------:R-:W-:Y:S02]  /*05d0*/  MOV R125, RZ ;  /* 0x000000ff007d7202 */ /* 0x000fe40000000f00 */
[----:B------:R-:W-:Y:S02]  /*05e0*/  CS2R R116, SRZ ;  /* 0x0000000000747805 */ /* 0x000fe4000001ff00 */
[----:B------:R-:W-:-:S02]  /*05f0*/  MOV R121, RZ ;  /* 0x000000ff00797202 */ /* 0x000fc40000000f00 */
[----:B------:R-:W-:Y:S01]  /*0600*/  MOV R115, RZ ;  /* 0x000000ff00737202 */ /* 0x000fe20000000f00 */
[----:B------:R-:W-:Y:S01]  /*0610*/  UMOV UR4, URZ ;  /* 0x000000ff00047c82 */ /* 0x000fe20008000000 */
[----:B--2---:R-:W-:Y:S02]  /*0620*/  R2UR UR8, R16 ;  /* 0x00000000100872ca */ /* 0x004fe400000e0000 */
[----:B---3--:R-:W-:Y:S02]  /*0630*/  R2UR UR10, R17 ;  /* 0x00000000110a72ca */ /* 0x008fe400000e0000 */
[----:B----4-:R-:W-:Y:S02]  /*0640*/  R2UR UR11, R18 ;  /* 0x00000000120b72ca */ /* 0x010fe400000e0000 */
[----:B------:R-:W-:Y:S02]  /*0650*/  R2UR UR12, R19 ;  /* 0x00000000130c72ca */ /* 0x000fe400000e0000 */
[----:B------:R-:W-:-:S02]  /*0660*/  R2UR UR13, R20 ;  /* 0x00000000140d72ca */ /* 0x000fc400000e0000 */
[----:B------:R-:W-:Y:S02]  /*0670*/  R2UR UR14, R21 ;  /* 0x00000000150e72ca */ /* 0x000fe400000e0000 */
[----:B------:R-:W-:Y:S02]  /*0680*/  R2UR UR5, R25 ;  /* 0x00000000190572ca */ /* 0x000fe400000e0000 */
[----:B------:R-:W-:Y:S02]  /*0690*/  R2UR UR15, R22 ;  /* 0x00000000160f72ca */ /* 0x000fe400000e0000 */
[----:B------:R-:W-:Y:S02]  /*06a0*/  R2UR UR16, R23 ;  /* 0x00000000171072ca */ /* 0x000fe400000e0000 */
[----:B------:R-:W-:Y:S02]  /*06b0*/  CS2R R22, SRZ ;  /* 0x0000000000167805 */ /* 0x000fe4000001ff00 */
[----:B------:R-:W-:-:S02]  /*06c0*/  R2UR UR17, R24 ;  /* 0x00000000181172ca */ /* 0x000fc400000e0000 */
[----:B0-----:R-:W-:-:S13]  /*06d0*/  CS2R R24, SRZ ;  /* 0x0000000000187805 */ /* 0x001fda000001ff00 */
.L_x_0:
[----:B------:R-:W-:Y:S01]  /*06e0*/  UIADD3 UR4, UPT, UPT, UR4, 0x1, URZ ;  /* 0x0000000104047890 */ /* 0x000fe2000fffe0ff */
[C---:B-----5:R-:W-:Y:S01]  /*06f0*/  FFMA.FTZ R116, R8.reuse, UR5, R116 ;  /* 0x0000000508747c23 */ /* 0x060fe20008010074 */
[C---:B------:R-:W-:Y:S01]  /*0700*/  FFMA.FTZ R23, R8.reuse, UR8, R23 ;  /* 0x0000000808177c23 */ /* 0x040fe20008010017 */
[C---:B------:R-:W-:Y:S01]  /*0710*/  FFMA.FTZ R25, R8.reuse, UR10, R25 ;  /* 0x0000000a08197c23 */ /* 0x040fe20008010019 */
[----:B------:R-:W-:Y:S01]  /*0720*/  UISETP.NE.AND UP0, UPT, UR4, 0xf4240, UPT ;  /* 0x000f42400400788c */ /* 0x000fe2000bf05270 */
[C---:B------:R-:W-:Y:S01]  /*0730*/  FFMA.FTZ R27, R8.reuse, UR11, R27 ;  /* 0x0000000b081b7c23 */ /* 0x040fe2000801001b */
[C---:B------:R-:W-:Y:S01]  /*0740*/  FFMA.FTZ R29, R8.reuse, UR12, R29 ;  /* 0x0000000c081d7c23 */ /* 0x040fe2000801001d */
[C---:B------:R-:W-:Y:S01]  /*0750*/  FFMA.FTZ R31, R8.reuse, UR13, R31 ;  /* 0x0000000d081f7c23 */ /* 0x040fe2000801001f */
[C---:B------:R-:W-:Y:S01]  /*0760*/  FFMA.FTZ R33, R8.reuse, UR14, R33 ;  /* 0x0000000e08217c23 */ /* 0x040fe20008010021 */
[C---:B------:R-:W-:Y:S01]  /*0770*/  FFMA.FTZ R35, R8.reuse, UR15, R35 ;  /* 0x0000000f08237c23 */ /* 0x040fe20008010023 */
[C---:B------:R-:W-:Y:S01]  /*0780*/  FFMA.FTZ R37, R8.reuse, UR16, R37 ;  /* 0x0000001008257c23 */ /* 0x040fe20008010025 */
[----:B------:R-:W-:Y:S01]  /*0790*/  FFMA.FTZ R39, R8, UR17, R39 ;  /* 0x0000001108277c23 */ /* 0x000fe20008010027 */
[C---:B------:R-:W-:Y:S01]  /*07a0*/  FFMA.FTZ R41, R6.reuse, UR5, R41 ;  /* 0x0000000506297c23 */ /* 0x040fe20008010029 */
        /* <DEDUP_REMOVED lines=89> */
[----:B------:R-:W-:Y:S06]  /*0d40*/  BRA.U UP0, `(.L_x_0) ;  /* 0xfffffff900647547 */ /* 0x000fec000b83ffff */
[----:B------:R-:W0:Y:S01]  /*0d50*/  LDCU UR4, c[0x0][0x370] ;  /* 0x00006e00ff0477ac */ /* 0x000e220008000800 */
[----:B------:R-:W1:Y:S01]  /*0d60*/  LDC.64 R20, c[0x0][0x390] ;  /* 0x0000e400ff147b82 */ /* 0x000e620000000a00 */
[C---:B------:R-:W-:Y:S02]  /*0d70*/  IADD3 R5, PT, PT, R2.reuse, 0x1, RZ ;  /* 0x0000000102057810 */ /* 0x040fe40007ffe0ff */
[C---:B------:R-:W-:Y:S02]  /*0d80*/  IADD3 R7, PT, PT, R2.reuse, 0x2, RZ ;  /* 0x0000000202077810 */ /* 0x040fe40007ffe0ff */
[C---:B------:R-:W-:Y:S02]  /*0d90*/  IADD3 R9, PT, PT, R2.reuse, 0x3, RZ ;  /* 0x0000000302097810 */ /* 0x040fe40007ffe0ff */
[C---:B------:R-:W-:Y:S02]  /*0da0*/  IADD3 R11, PT, PT, R2.reuse, 0x4, RZ ;  /* 0x00000004020b7810 */ /* 0x040fe40007ffe0ff */
[----:B------:R-:W-:-:S02]  /*0db0*/  IADD3 R13, PT, PT, R2, 0x5, RZ ;  /* 0x00000005020d7810 */ /* 0x000fc40007ffe0ff */
[C---:B------:R-:W-:Y:S02]  /*0dc0*/  IADD3 R19, PT, PT, R2.reuse, 0x8, RZ ;  /* 0x0000000802137810 */ /* 0x040fe40007ffe0ff */
[C---:B------:R-:W-:Y:S02]  /*0dd0*/  IADD3 R15, PT, PT, R2.reuse, 0x6, RZ ;  /* 0x00000006020f7810 */ /* 0x040fe40007ffe0ff */
[C---:B------:R-:W-:Y:S01]  /*0de0*/  IADD3 R114, PT, PT, R2.reuse, 0x9, RZ ;  /* 0x0000000902727810 */ /* 0x040fe20007ffe0ff */
[----:B0-----:R-:W-:Y:S01]  /*0df0*/  ULOP3.LUT UR4, UR4, 0xffff, URZ, 0xc0, !UPT ;  /* 0x0000ffff04047892 */ /* 0x001fe2000f8ec0ff */
[----:B------:R-:W-:-:S03]  /*0e00*/  IADD3 R17, PT, PT, R2, 0x7, RZ ;  /* 0x0000000702117810 */ /* 0x000fc60007ffe0ff */
[----:B------:R-:W-:-:S04]  /*0e10*/  UIMAD UR4, UR4, UR20, URZ ;  /* 0x00000014040472a4 */ /* 0x000fc8000f8e02ff */
[----:B------:R-:W-:-:S06]  /*0e20*/  UIMAD UR4, UR6, UR4, URZ ;  /* 0x00000004060472a4 */ /* 0x000fcc000f8e02ff */
[----:B------:R-:W-:Y:S02]  /*0e30*/  MOV R4, UR4 ;  /* 0x0000000400047c02 */ /* 0x000fe40008000f00 */
[----:B------:R-:W-:Y:S02]  /*0e40*/  MOV R6, UR4 ;  /* 0x0000000400067c02 */ /* 0x000fe40008000f00 */
[----:B------:R-:W-:Y:S01]  /*0e50*/  MOV R8, UR4 ;  /* 0x0000000400087c02 */ /* 0x000fe20008000f00 */
[----:B------:R-:W-:Y:S01]  /*0e60*/  IMAD R3, R3, R4, UR7 ;  /* 0x0000000703037e24 */ /* 0x000fe2000f8e0204 */
[----:B------:R-:W-:Y:S01]  /*0e70*/  MOV R10, UR4 ;  /* 0x00000004000a7c02 */ /* 0x000fe20008000f00 */
[----:B------:R-:W-:Y:S01]  /*0e80*/  IMAD R5, R5, R6, UR9 ;  /* 0x0000000905057e24 */ /* 0x000fe2000f8e0206 */
[----:B------:R-:W-:Y:S01]  /*0e90*/  MOV R12, UR4 ;  /* 0x00000004000c7c02 */ /* 0x000fe20008000f00 */
[----:B------:R-:W-:Y:S02]  /*0ea0*/  IMAD R3, R3, UR20, RZ ;  /* 0x0000001403037c24 */ /* 0x000fe4000f8e02ff */
[----:B------:R-:W-:-:S02]  /*0eb0*/  IMAD R7, R7, R8, UR9 ;  /* 0x0000000907077e24 */ /* 0x000fc4000f8e0208 */
[----:B------:R-:W-:Y:S02]  /*0ec0*/  IMAD R9, R9, R10, UR9 ;  /* 0x0000000909097e24 */ /* 0x000fe4000f8e020a */
[----:B------:R-:W-:Y:S02]  /*0ed0*/  IMAD R11, R11, R12, UR9 ;  /* 0x000000090b0b7e24 */ /* 0x000fe4000f8e020c */
[----:B------:R-:W-:Y:S02]  /*0ee0*/  IMAD R13, R13, R4, UR9 ;  /* 0x000000090d0d7e24 */ /* 0x000fe4000f8e0204 */
[----:B-1----:R-:W-:-:S04]  /*0ef0*/  IMAD.WIDE R2, R3, 0x4, R20 ;  /* 0x0000000403027825 */ /* 0x002fc800078e0214 */
[----:B------:R-:W-:Y:S01]  /*0f00*/  IMAD R19, R19, R4, UR9 ;  /* 0x0000000913137e24 */ /* 0x000fe2000f8e0204 */
[----:B------:R-:W-:Y:S01]  /*0f10*/  STG.E desc[UR18][R2.64], R116 ;  /* 0x0000007402007986 */ /* 0x000fe2000c101912 */
[-C--:B------:R-:W-:Y:S02]  /*0f20*/  IMAD R15, R15, R6.reuse, UR9 ;  /* 0x000000090f0f7e24 */ /* 0x080fe4000f8e0206 */
[----:B------:R-:W-:Y:S01]  /*0f30*/  IMAD R114, R114, R6, UR9 ;  /* 0x0000000972727e24 */ /* 0x000fe2000f8e0206 */
[----:B------:R-:W-:Y:S01]  /*0f40*/  STG.E desc[UR18][R2.64+0x4], R23 ;  /* 0x0000041702007986 */ /* 0x000fe2000c101912 */
[----:B------:R-:W-:-:S03]  /*0f50*/  IMAD.WIDE R4, R5, 0x4, R20 ;  /* 0x0000000405047825 */ /* 0x000fc600078e0214 */
[----:B------:R-:W-:Y:S01]  /*0f60*/  STG.E desc[UR18][R2.64+0x8], R25 ;  /* 0x0000081902007986 */ /* 0x000fe2000c101912 */
[----:B------:R-:W-:Y:S02]  /*0f70*/  IMAD R17, R17, R8, UR9 ;  /* 0x0000000911117e24 */ /* 0x000fe4000f8e0208 */
[--C-:B------:R-:W-:Y:S01]  /*0f80*/  IMAD.WIDE R6, R7, 0x4, R20.reuse ;  /* 0x0000000407067825 */ /* 0x100fe200078e0214 */
[----:B------:R-:W-:Y:S03]  /*0f90*/  STG.E desc[UR18][R2.64+0xc], R27 ;  /* 0x00000c1b02007986 */ /* 0x000fe6000c101912 */
        /* <DEDUP_REMOVED lines=12> */
[----:B------:R-:W-:Y:S01]  /*1060*/  IMAD.WIDE R20, R114, 0x4, R20 ;  /* 0x0000000472147825 */ /* 0x000fe200078e0214 */
[----:B------:R-:W-:Y:S04]  /*1070*/  STG.E desc[UR18][R4.64], R41 ;  /* 0x0000002904007986 */ /* 0x000fe8000c101912 */
        /* <DEDUP_REMOVED lines=88> */
[----:B------:R-:W-:Y:S01]  /*1600*/  STG.E desc[UR18][R20.64+0x24], R112 ;  /* 0x0000247014007986 */ /* 0x000fe2000c101912 */
[----:B------:R-:W-:Y:S05]  /*1610*/  EXIT ;  /* 0x000000000000794d */ /* 0x000fea0003800000 */
.L_x_1:
[----:B------:R-:W-:-:S00]  /*1620*/  BRA `(.L_x_1) ;  /* 0xfffffffc00fc7947 */ /* 0x000fc0000383ffff */
[----:B------:R-:W-:-:S00]  /*1630*/  NOP ;  /* 0x0000000000007918 */ /* 0x000fc00000000000 */
        /* <DEDUP_REMOVED lines=12> */
.L_x_2:


//--------------------- .nv.shared.reserved.0     --------------------------
	.section	.nv.shared.reserved.0,"aw",@nobits
	.weak		__nv_reservedSMEM_offset_0_alias
	.size		__nv_reservedSMEM_offset_0_alias, 0, 64
	.other		__nv_reservedSMEM_offset_0_alias,@"STO_CUDA_RESERVED_SHARED STV_DEFAULT"
__nv_reservedSMEM_offset_0_alias:
	.zero		0
	.zero		64


//--------------------- .nv.constant0._Z15MultiplyVectorsPKfS0_Pfii --------------------------
	.section	.nv.constant0._Z15MultiplyVectorsPKfS0_Pfii,"a",@progbits
	.sectionflags	@""
	.align	4
.nv.constant0._Z15MultiplyVectorsPKfS0_Pfii:
	.zero		928


//--------------------- SYMBOLS --------------------------

	.type		.nv.reservedSmem.offset0,@object
	.size		.nv.reservedSmem.offset0,0x4
